//
// Generated by NVIDIA NVVM Compiler
//
// Compiler Build ID: CL-36424714
// Cuda compilation tools, release 13.0, V13.0.88
// Based on NVVM 20.0.0
//

.version 9.0
.target sm_100
.address_size 64

	// .globl	_Z7AddIntsPiS_S_

.visible .entry _Z7AddIntsPiS_S_(
	.param .u64 .ptr .align 1 _Z7AddIntsPiS_S__param_0,
	.param .u64 .ptr .align 1 _Z7AddIntsPiS_S__param_1,
	.param .u64 .ptr .align 1 _Z7AddIntsPiS_S__param_2
)
{
	.reg .b32 	%r<4>;
	.reg .b64 	%rd<7>;

	ld.param.u64 	%rd1, [_Z7AddIntsPiS_S__param_0];
	ld.param.u64 	%rd2, [_Z7AddIntsPiS_S__param_1];
	ld.param.u64 	%rd3, [_Z7AddIntsPiS_S__param_2];
	cvta.to.global.u64 	%rd4, %rd1;
	cvta.to.global.u64 	%rd5, %rd3;
	cvta.to.global.u64 	%rd6, %rd2;
	ld.global.u32 	%r1, [%rd6];
	ld.global.u32 	%r2, [%rd5];
	add.s32 	%r3, %r2, %r1;
	st.global.u32 	[%rd4], %r3;
	ret;

}
	// .globl	_Z9AddVectorPiS_S_
.visible .entry _Z9AddVectorPiS_S_(
	.param .u64 .ptr .align 1 _Z9AddVectorPiS_S__param_0,
	.param .u64 .ptr .align 1 _Z9AddVectorPiS_S__param_1,
	.param .u64 .ptr .align 1 _Z9AddVectorPiS_S__param_2
)
{
	.reg .b32 	%r<5>;
	.reg .b64 	%rd<11>;

	ld.param.u64 	%rd1, [_Z9AddVectorPiS_S__param_0];
	ld.param.u64 	%rd2, [_Z9AddVectorPiS_S__param_1];
	ld.param.u64 	%rd3, [_Z9AddVectorPiS_S__param_2];
	cvta.to.global.u64 	%rd4, %rd1;
	cvta.to.global.u64 	%rd5, %rd3;
	cvta.to.global.u64 	%rd6, %rd2;
	mov.u32 	%r1, %tid.x;
	mul.wide.u32 	%rd7, %r1, 4;
	add.s64 	%rd8, %rd6, %rd7;
	ld.global.u32 	%r2, [%rd8];
	add.s64 	%rd9, %rd5, %rd7;
	ld.global.u32 	%r3, [%rd9];
	add.s32 	%r4, %r3, %r2;
	add.s64 	%rd10, %rd4, %rd7;
	st.global.u32 	[%rd10], %r4;
	ret;

}
	// .globl	_Z9AddMatrixPiS_S_
.visible .entry _Z9AddMatrixPiS_S_(
	.param .u64 .ptr .align 1 _Z9AddMatrixPiS_S__param_0,
	.param .u64 .ptr .align 1 _Z9AddMatrixPiS_S__param_1,
	.param .u64 .ptr .align 1 _Z9AddMatrixPiS_S__param_2
)
{
	.reg .b32 	%r<8>;
	.reg .b64 	%rd<11>;

	ld.param.u64 	%rd1, [_Z9AddMatrixPiS_S__param_0];
	ld.param.u64 	%rd2, [_Z9AddMatrixPiS_S__param_1];
	ld.param.u64 	%rd3, [_Z9AddMatrixPiS_S__param_2];
	cvta.to.global.u64 	%rd4, %rd1;
	cvta.to.global.u64 	%rd5, %rd3;
	cvta.to.global.u64 	%rd6, %rd2;
	mov.u32 	%r1, %tid.x;
	mov.u32 	%r2, %ctaid.x;
	mov.u32 	%r3, %ntid.x;
	mad.lo.s32 	%r4, %r2, %r3, %r1;
	mul.wide.u32 	%rd7, %r4, 4;
	add.s64 	%rd8, %rd6, %rd7;
	ld.global.u32 	%r5, [%rd8];
	add.s64 	%rd9, %rd5, %rd7;
	ld.global.u32 	%r6, [%rd9];
	add.s32 	%r7, %r6, %r5;
	add.s64 	%rd10, %rd4, %rd7;
	st.global.u32 	[%rd10], %r7;
	ret;

}
	// .globl	_Z9MulMatrixPiS_S_i
.visible .entry _Z9MulMatrixPiS_S_i(
	.param .u64 .ptr .align 1 _Z9MulMatrixPiS_S_i_param_0,
	.param .u64 .ptr .align 1 _Z9MulMatrixPiS_S_i_param_1,
	.param .u64 .ptr .align 1 _Z9MulMatrixPiS_S_i_param_2,
	.param .u32 _Z9MulMatrixPiS_S_i_param_3
)
{
	.reg .pred 	%p<10>;
	.reg .b32 	%r<131>;
	.reg .b64 	%rd<65>;

	ld.param.u64 	%rd9, [_Z9MulMatrixPiS_S_i_param_0];
	ld.param.u64 	%rd10, [_Z9MulMatrixPiS_S_i_param_1];
	ld.param.u64 	%rd11, [_Z9MulMatrixPiS_S_i_param_2];
	ld.param.u32 	%r49, [_Z9MulMatrixPiS_S_i_param_3];
	cvta.to.global.u64 	%rd1, %rd11;
	cvta.to.global.u64 	%rd2, %rd10;
	mov.u32 	%r1, %ctaid.x;
	mov.u32 	%r2, %tid.x;
	mov.u32 	%r3, %ntid.x;
	setp.lt.s32 	%p1, %r49, 1;
	mov.b32 	%r130, 0;
	@%p1 bra 	$L__BB3_12;
	mul.lo.s32 	%r4, %r49, %r1;
	and.b32  	%r5, %r49, 7;
	setp.lt.u32 	%p2, %r49, 8;
	mov.b32 	%r125, 0;
	mov.u32 	%r130, %r125;
	@%p2 bra 	$L__BB3_4;
	and.b32  	%r125, %r49, 2147483640;
	neg.s32 	%r119, %r125;
	add.s32 	%r118, %r2, %r3;
	shl.b32 	%r54, %r3, 1;
	add.s32 	%r117, %r2, %r54;
	mad.lo.s32 	%r116, %r3, 3, %r2;
	shl.b32 	%r55, %r3, 2;
	add.s32 	%r115, %r2, %r55;
	mad.lo.s32 	%r114, %r3, 5, %r2;
	mad.lo.s32 	%r113, %r3, 6, %r2;
	mad.lo.s32 	%r112, %r3, 7, %r2;
	mul.wide.u32 	%rd12, %r2, 4;
	add.s64 	%rd64, %rd1, %rd12;
	mul.wide.u32 	%rd13, %r4, 4;
	add.s64 	%rd14, %rd13, %rd2;
	add.s64 	%rd63, %rd14, 16;
	mov.b32 	%r130, 0;
	mul.wide.u32 	%rd29, %r3, 32;
$L__BB3_3:
	.pragma "nounroll";
	ld.global.u32 	%r56, [%rd63+-16];
	ld.global.u32 	%r57, [%rd64];
	mad.lo.s32 	%r58, %r57, %r56, %r130;
	ld.global.u32 	%r59, [%rd63+-12];
	mul.wide.u32 	%rd15, %r118, 4;
	add.s64 	%rd16, %rd1, %rd15;
	ld.global.u32 	%r60, [%rd16];
	mad.lo.s32 	%r61, %r60, %r59, %r58;
	ld.global.u32 	%r62, [%rd63+-8];
	mul.wide.u32 	%rd17, %r117, 4;
	add.s64 	%rd18, %rd1, %rd17;
	ld.global.u32 	%r63, [%rd18];
	mad.lo.s32 	%r64, %r63, %r62, %r61;
	ld.global.u32 	%r65, [%rd63+-4];
	mul.wide.u32 	%rd19, %r116, 4;
	add.s64 	%rd20, %rd1, %rd19;
	ld.global.u32 	%r66, [%rd20];
	mad.lo.s32 	%r67, %r66, %r65, %r64;
	ld.global.u32 	%r68, [%rd63];
	mul.wide.u32 	%rd21, %r115, 4;
	add.s64 	%rd22, %rd1, %rd21;
	ld.global.u32 	%r69, [%rd22];
	mad.lo.s32 	%r70, %r69, %r68, %r67;
	ld.global.u32 	%r71, [%rd63+4];
	mul.wide.u32 	%rd23, %r114, 4;
	add.s64 	%rd24, %rd1, %rd23;
	ld.global.u32 	%r72, [%rd24];
	mad.lo.s32 	%r73, %r72, %r71, %r70;
	ld.global.u32 	%r74, [%rd63+8];
	mul.wide.u32 	%rd25, %r113, 4;
	add.s64 	%rd26, %rd1, %rd25;
	ld.global.u32 	%r75, [%rd26];
	mad.lo.s32 	%r76, %r75, %r74, %r73;
	ld.global.u32 	%r77, [%rd63+12];
	mul.wide.u32 	%rd27, %r112, 4;
	add.s64 	%rd28, %rd1, %rd27;
	ld.global.u32 	%r78, [%rd28];
	mad.lo.s32 	%r130, %r78, %r77, %r76;
	add.s32 	%r119, %r119, 8;
	shl.b32 	%r79, %r3, 3;
	add.s32 	%r118, %r118, %r79;
	add.s32 	%r117, %r117, %r79;
	add.s32 	%r116, %r116, %r79;
	add.s32 	%r115, %r115, %r79;
	add.s32 	%r114, %r114, %r79;
	add.s32 	%r113, %r113, %r79;
	add.s32 	%r112, %r112, %r79;
	add.s64 	%rd64, %rd64, %rd29;
	add.s64 	%rd63, %rd63, 32;
	setp.ne.s32 	%p3, %r119, 0;
	@%p3 bra 	$L__BB3_3;
$L__BB3_4:
	setp.eq.s32 	%p4, %r5, 0;
	@%p4 bra 	$L__BB3_12;
	and.b32  	%r36, %r49, 3;
	setp.lt.u32 	%p5, %r5, 4;
	@%p5 bra 	$L__BB3_7;
	add.s32 	%r81, %r125, %r4;
	mul.wide.u32 	%rd30, %r81, 4;
	add.s64 	%rd31, %rd2, %rd30;
	ld.global.u32 	%r82, [%rd31];
	mad.lo.s32 	%r83, %r125, %r3, %r2;
	mul.wide.u32 	%rd32, %r83, 4;
	add.s64 	%rd33, %rd1, %rd32;
	ld.global.u32 	%r84, [%rd33];
	mad.lo.s32 	%r85, %r84, %r82, %r130;
	cvt.u64.u32 	%rd34, %r4;
	cvt.u64.u32 	%rd35, %r125;
	add.s64 	%rd36, %rd35, %rd34;
	shl.b64 	%rd37, %rd36, 2;
	add.s64 	%rd38, %rd2, %rd37;
	ld.global.u32 	%r86, [%rd38+4];
	add.s32 	%r87, %r83, %r3;
	mul.wide.u32 	%rd39, %r87, 4;
	add.s64 	%rd40, %rd1, %rd39;
	ld.global.u32 	%r88, [%rd40];
	mad.lo.s32 	%r89, %r88, %r86, %r85;
	ld.global.u32 	%r90, [%rd38+8];
	add.s32 	%r91, %r87, %r3;
	mul.wide.u32 	%rd41, %r91, 4;
	add.s64 	%rd42, %rd1, %rd41;
	ld.global.u32 	%r92, [%rd42];
	mad.lo.s32 	%r93, %r92, %r90, %r89;
	ld.global.u32 	%r94, [%rd38+12];
	add.s32 	%r95, %r91, %r3;
	mul.wide.u32 	%rd43, %r95, 4;
	add.s64 	%rd44, %rd1, %rd43;
	ld.global.u32 	%r96, [%rd44];
	mad.lo.s32 	%r130, %r96, %r94, %r93;
	add.s32 	%r125, %r125, 4;
$L__BB3_7:
	setp.eq.s32 	%p6, %r36, 0;
	@%p6 bra 	$L__BB3_12;
	setp.eq.s32 	%p7, %r36, 1;
	@%p7 bra 	$L__BB3_10;
	add.s32 	%r98, %r125, %r4;
	mul.wide.u32 	%rd45, %r98, 4;
	add.s64 	%rd46, %rd2, %rd45;
	ld.global.u32 	%r99, [%rd46];
	mad.lo.s32 	%r100, %r125, %r3, %r2;
	mul.wide.u32 	%rd47, %r100, 4;
	add.s64 	%rd48, %rd1, %rd47;
	ld.global.u32 	%r101, [%rd48];
	mad.lo.s32 	%r102, %r101, %r99, %r130;
	cvt.u64.u32 	%rd49, %r4;
	cvt.u64.u32 	%rd50, %r125;
	add.s64 	%rd51, %rd50, %rd49;
	shl.b64 	%rd52, %rd51, 2;
	add.s64 	%rd53, %rd2, %rd52;
	ld.global.u32 	%r103, [%rd53+4];
	add.s32 	%r104, %r100, %r3;
	mul.wide.u32 	%rd54, %r104, 4;
	add.s64 	%rd55, %rd1, %rd54;
	ld.global.u32 	%r105, [%rd55];
	mad.lo.s32 	%r130, %r105, %r103, %r102;
	add.s32 	%r125, %r125, 2;
$L__BB3_10:
	and.b32  	%r106, %r49, 1;
	setp.eq.b32 	%p8, %r106, 1;
	not.pred 	%p9, %p8;
	@%p9 bra 	$L__BB3_12;
	add.s32 	%r107, %r125, %r4;
	mul.wide.u32 	%rd56, %r107, 4;
	add.s64 	%rd57, %rd2, %rd56;
	ld.global.u32 	%r108, [%rd57];
	mad.lo.s32 	%r109, %r125, %r3, %r2;
	mul.wide.u32 	%rd58, %r109, 4;
	add.s64 	%rd59, %rd1, %rd58;
	ld.global.u32 	%r110, [%rd59];
	mad.lo.s32 	%r130, %r110, %r108, %r130;
$L__BB3_12:
	cvta.to.global.u64 	%rd60, %rd9;
	mad.lo.s32 	%r111, %r1, %r3, %r2;
	mul.wide.u32 	%rd61, %r111, 4;
	add.s64 	%rd62, %rd60, %rd61;
	st.global.u32 	[%rd62], %r130;
	ret;

}
	// .globl	_Z10MoveMatrixPiS_
.visible .entry _Z10MoveMatrixPiS_(
	.param .u64 .ptr .align 1 _Z10MoveMatrixPiS__param_0,
	.param .u64 .ptr .align 1 _Z10MoveMatrixPiS__param_1
)
{
	.reg .b32 	%r<6>;
	.reg .b64 	%rd<8>;

	ld.param.u64 	%rd1, [_Z10MoveMatrixPiS__param_0];
	ld.param.u64 	%rd2, [_Z10MoveMatrixPiS__param_1];
	cvta.to.global.u64 	%rd3, %rd1;
	cvta.to.global.u64 	%rd4, %rd2;
	mov.u32 	%r1, %ctaid.x;
	mov.u32 	%r2, %tid.x;
	mov.u32 	%r3, %ntid.x;
	mad.lo.s32 	%r4, %r1, %r3, %r2;
	mul.wide.u32 	%rd5, %r4, 4;
	add.s64 	%rd6, %rd4, %rd5;
	ld.global.u32 	%r5, [%rd6];
	add.s64 	%rd7, %rd3, %rd5;
	st.global.u32 	[%rd7], %r5;
	ret;

}


// ===== COMPILED SASS (sm_100) =====

	.target	sm_100

	.elftype	@"ET_EXEC"


//--------------------- .note.nv.tkinfo           --------------------------
	.section	.note.nv.tkinfo,"",@"SHT_NOTE"
	.sectionflags	@"SHF_NOTE_NV_TKINFO"
	.tkinfo
        /*0018*/ 	.word	0x00000002
        /*0030*/ 	.string	""
        /*0030*/ 	.string	"ptxas"
        /*0030*/ 	.string	"Cuda compilation tools, release 13.0, V13.0.88"
        /*0030*/ 	.string	"Build cuda_13.0.r13.0/compiler.36424714_0"
        /*0030*/ 	.string	"-arch sm_100 -m 64 "



//--------------------- .note.nv.cuinfo           --------------------------
	.section	.note.nv.cuinfo,"",@"SHT_NOTE"
	.sectionflags	@"SHF_NOTE_NV_CUINFO"
        /*0018*/ 	.short	0x0002
        /*001a*/ 	.short	0x0064
        /*001c*/ 	.short	0x0082
	.zero		2


//--------------------- .nv.info                  --------------------------
	.section	.nv.info,"",@"SHT_CUDA_INFO"
	.align	4


	//----- nvinfo : EIATTR_REGCOUNT
	.align		4
        /*0000*/ 	.byte	0x04, 0x2f
        /*0002*/ 	.short	(.L_1 - .L_0)
	.align		4
.L_0:
        /*0004*/ 	.word	index@(_Z7AddIntsPiS_S_)
        /*0008*/ 	.word	0x0000000c


	//----- nvinfo : EIATTR_FRAME_SIZE
	.align		4
.L_1:
        /*000c*/ 	.byte	0x04, 0x11
        /*000e*/ 	.short	(.L_3 - .L_2)
	.align		4
.L_2:
        /*0010*/ 	.word	index@(_Z7AddIntsPiS_S_)
        /*0014*/ 	.word	0x00000000


	//----- nvinfo : EIATTR_REGCOUNT
	.align		4
.L_3:
        /*0018*/ 	.byte	0x04, 0x2f
        /*001a*/ 	.short	(.L_5 - .L_4)
	.align		4
.L_4:
        /*001c*/ 	.word	index@(_Z9AddVectorPiS_S_)
        /*0020*/ 	.word	0x0000000c


	//----- nvinfo : EIATTR_FRAME_SIZE
	.align		4
.L_5:
        /*0024*/ 	.byte	0x04, 0x11
        /*0026*/ 	.short	(.L_7 - .L_6)
	.align		4
.L_6:
        /*0028*/ 	.word	index@(_Z9AddVectorPiS_S_)
        /*002c*/ 	.word	0x00000000


	//----- nvinfo : EIATTR_REGCOUNT
	.align		4
.L_7:
        /*0030*/ 	.byte	0x04, 0x2f
        /*0032*/ 	.short	(.L_9 - .L_8)
	.align		4
.L_8:
        /*0034*/ 	.word	index@(_Z9AddMatrixPiS_S_)
        /*0038*/ 	.word	0x0000000c


	//----- nvinfo : EIATTR_FRAME_SIZE
	.align		4
.L_9:
        /*003c*/ 	.byte	0x04, 0x11
        /*003e*/ 	.short	(.L_11 - .L_10)
	.align		4
.L_10:
        /*0040*/ 	.word	index@(_Z9AddMatrixPiS_S_)
        /*0044*/ 	.word	0x00000000


	//----- nvinfo : EIATTR_REGCOUNT
	.align		4
.L_11:
        /*0048*/ 	.byte	0x04, 0x2f
        /*004a*/ 	.short	(.L_13 - .L_12)
	.align		4
.L_12:
        /*004c*/ 	.word	index@(_Z9MulMatrixPiS_S_i)
        /*0050*/ 	.word	0x00000020


	//----- nvinfo : EIATTR_FRAME_SIZE
	.align		4
.L_13:
        /*0054*/ 	.byte	0x04, 0x11
        /*0056*/ 	.short	(.L_15 - .L_14)
	.align		4
.L_14:
        /*0058*/ 	.word	index@(_Z9MulMatrixPiS_S_i)
        /*005c*/ 	.word	0x00000000


	//----- nvinfo : EIATTR_REGCOUNT
	.align		4
.L_15:
        /*0060*/ 	.byte	0x04, 0x2f
        /*0062*/ 	.short	(.L_17 - .L_16)
	.align		4
.L_16:
        /*0064*/ 	.word	index@(_Z10MoveMatrixPiS_)
        /*0068*/ 	.word	0x0000000a


	//----- nvinfo : EIATTR_FRAME_SIZE
	.align		4
.L_17:
        /*006c*/ 	.byte	0x04, 0x11
        /*006e*/ 	.short	(.L_19 - .L_18)
	.align		4
.L_18:
        /*0070*/ 	.word	index@(_Z10MoveMatrixPiS_)
        /*0074*/ 	.word	0x00000000


	//----- nvinfo : EIATTR_MIN_STACK_SIZE
	.align		4
.L_19:
        /*0078*/ 	.byte	0x04, 0x12
        /*007a*/ 	.short	(.L_21 - .L_20)
	.align		4
.L_20:
        /*007c*/ 	.word	index@(_Z10MoveMatrixPiS_)
        /*0080*/ 	.word	0x00000000


	//----- nvinfo : EIATTR_MIN_STACK_SIZE
	.align		4
.L_21:
        /*0084*/ 	.byte	0x04, 0x12
        /*0086*/ 	.short	(.L_23 - .L_22)
	.align		4
.L_22:
        /*0088*/ 	.word	index@(_Z9MulMatrixPiS_S_i)
        /*008c*/ 	.word	0x00000000


	//----- nvinfo : EIATTR_MIN_STACK_SIZE
	.align		4
.L_23:
        /*0090*/ 	.byte	0x04, 0x12
        /*0092*/ 	.short	(.L_25 - .L_24)
	.align		4
.L_24:
        /*0094*/ 	.word	index@(_Z9AddMatrixPiS_S_)
        /*0098*/ 	.word	0x00000000


	//----- nvinfo : EIATTR_MIN_STACK_SIZE
	.align		4
.L_25:
        /*009c*/ 	.byte	0x04, 0x12
        /*009e*/ 	.short	(.L_27 - .L_26)
	.align		4
.L_26:
        /*00a0*/ 	.word	index@(_Z9AddVectorPiS_S_)
        /*00a4*/ 	.word	0x00000000


	//----- nvinfo : EIATTR_MIN_STACK_SIZE
	.align		4
.L_27:
        /*00a8*/ 	.byte	0x04, 0x12
        /*00aa*/ 	.short	(.L_29 - .L_28)
	.align		4
.L_28:
        /*00ac*/ 	.word	index@(_Z7AddIntsPiS_S_)
        /*00b0*/ 	.word	0x00000000
.L_29:


//--------------------- .nv.compat                --------------------------
	.section	.nv.compat,"",@"SHT_CUDA_COMPAT_INFO"
	.align	4
        /*0000*/ 	.byte	0x02, 0x09, 0x00, 0x00, 0x02, 0x02, 0x01, 0x00, 0x02, 0x05, 0x05, 0x00, 0x03, 0x07, 0x01, 0x01
        /*0010*/ 	.byte	0x02, 0x03, 0x00, 0x00, 0x02, 0x06, 0x01, 0x00, 0x04, 0x0b, 0x08, 0x00, 0x09, 0x00, 0x00, 0x00
        /*0020*/ 	.byte	0x00, 0x00, 0x00, 0x00


//--------------------- .nv.info._Z10MoveMatrixPiS_ --------------------------
	.section	.nv.info._Z10MoveMatrixPiS_,"",@"SHT_CUDA_INFO"
	.sectionflags	@""
	.align	4


	//----- nvinfo : EIATTR_CUDA_API_VERSION
	.align		4
        /*0000*/ 	.byte	0x04, 0x37
        /*0002*/ 	.short	(.L_31 - .L_30)
.L_30:
        /*0004*/ 	.word	0x00000082


	//----- nvinfo : EIATTR_KPARAM_INFO
	.align		4
.L_31:
        /*0008*/ 	.byte	0x04, 0x17
        /*000a*/ 	.short	(.L_33 - .L_32)
.L_32:
        /*000c*/ 	.word	0x00000000
        /*0010*/ 	.short	0x0001
        /*0012*/ 	.short	0x0008
        /*0014*/ 	.byte	0x00, 0xf5, 0x21, 0x00


	//----- nvinfo : EIATTR_KPARAM_INFO
	.align		4
.L_33:
        /*0018*/ 	.byte	0x04, 0x17
        /*001a*/ 	.short	(.L_35 - .L_34)
.L_34:
        /*001c*/ 	.word	0x00000000
        /*0020*/ 	.short	0x0000
        /*0022*/ 	.short	0x0000
        /*0024*/ 	.byte	0x00, 0xf5, 0x21, 0x00


	//----- nvinfo : EIATTR_SPARSE_MMA_MASK
	.align		4
.L_35:
        /*0028*/ 	.byte	0x03, 0x50
        /*002a*/ 	.short	0x0000


	//----- nvinfo : EIATTR_MAXREG_COUNT
	.align		4
        /*002c*/ 	.byte	0x03, 0x1b
        /*002e*/ 	.short	0x00ff


	//----- nvinfo : EIATTR_MERCURY_ISA_VERSION
	.align		4
        /*0030*/ 	.byte	0x03, 0x5f
        /*0032*/ 	.short	0x0101


	//----- nvinfo : EIATTR_VRC_CTA_INIT_COUNT
	.align		4
        /*0034*/ 	.byte	0x02, 0x4a
	.zero		1
	.zero		1


	//----- nvinfo : EIATTR_EXIT_INSTR_OFFSETS
	.align		4
        /*0038*/ 	.byte	0x04, 0x1c
        /*003a*/ 	.short	(.L_37 - .L_36)


	//   ....[0]....
.L_36:
        /*003c*/ 	.word	0x000000c0


	//----- nvinfo : EIATTR_CBANK_PARAM_SIZE
	.align		4
.L_37:
        /*0040*/ 	.byte	0x03, 0x19
        /*0042*/ 	.short	0x0010


	//----- nvinfo : EIATTR_PARAM_CBANK
	.align		4
        /*0044*/ 	.byte	0x04, 0x0a
        /*0046*/ 	.short	(.L_39 - .L_38)
	.align		4
.L_38:
        /*0048*/ 	.word	index@(.nv.constant0._Z10MoveMatrixPiS_)
        /*004c*/ 	.short	0x0380
        /*004e*/ 	.short	0x0010


	//----- nvinfo : EIATTR_SW_WAR
	.align		4
.L_39:
        /*0050*/ 	.byte	0x04, 0x36
        /*0052*/ 	.short	(.L_41 - .L_40)
.L_40:
        /*0054*/ 	.word	0x00000008
.L_41:


//--------------------- .nv.info._Z9MulMatrixPiS_S_i --------------------------
	.section	.nv.info._Z9MulMatrixPiS_S_i,"",@"SHT_CUDA_INFO"
	.sectionflags	@""
	.align	4


	//----- nvinfo : EIATTR_CUDA_API_VERSION
	.align		4
        /*0000*/ 	.byte	0x04, 0x37
        /*0002*/ 	.short	(.L_43 - .L_42)
.L_42:
        /*0004*/ 	.word	0x00000082


	//----- nvinfo : EIATTR_KPARAM_INFO
	.align		4
.L_43:
        /*0008*/ 	.byte	0x04, 0x17
        /*000a*/ 	.short	(.L_45 - .L_44)
.L_44:
        /*000c*/ 	.word	0x00000000
        /*0010*/ 	.short	0x0003
        /*0012*/ 	.short	0x0018
        /*0014*/ 	.byte	0x00, 0xf0, 0x11, 0x00


	//----- nvinfo : EIATTR_KPARAM_INFO
	.align		4
.L_45:
        /*0018*/ 	.byte	0x04, 0x17
        /*001a*/ 	.short	(.L_47 - .L_46)
.L_46:
        /*001c*/ 	.word	0x00000000
        /*0020*/ 	.short	0x0002
        /*0022*/ 	.short	0x0010
        /*0024*/ 	.byte	0x00, 0xf5, 0x21, 0x00


	//----- nvinfo : EIATTR_KPARAM_INFO
	.align		4
.L_47:
        /*0028*/ 	.byte	0x04, 0x17
        /*002a*/ 	.short	(.L_49 - .L_48)
.L_48:
        /*002c*/ 	.word	0x00000000
        /*0030*/ 	.short	0x0001
        /*0032*/ 	.short	0x0008
        /*0034*/ 	.byte	0x00, 0xf5, 0x21, 0x00


	//----- nvinfo : EIATTR_KPARAM_INFO
	.align		4
.L_49:
        /*0038*/ 	.byte	0x04, 0x17
        /*003a*/ 	.short	(.L_51 - .L_50)
.L_50:
        /*003c*/ 	.word	0x00000000
        /*0040*/ 	.short	0x0000
        /*0042*/ 	.short	0x0000
        /*0044*/ 	.byte	0x00, 0xf5, 0x21, 0x00


	//----- nvinfo : EIATTR_SPARSE_MMA_MASK
	.align		4
.L_51:
        /*0048*/ 	.byte	0x03, 0x50
        /*004a*/ 	.short	0x0000


	//----- nvinfo : EIATTR_MAXREG_COUNT
	.align		4
        /*004c*/ 	.byte	0x03, 0x1b
        /*004e*/ 	.short	0x00ff


	//----- nvinfo : EIATTR_MERCURY_ISA_VERSION
	.align		4
        /*0050*/ 	.byte	0x03, 0x5f
        /*0052*/ 	.short	0x0101


	//----- nvinfo : EIATTR_VRC_CTA_INIT_COUNT
	.align		4
        /*0054*/ 	.byte	0x02, 0x4a
	.zero		1
	.zero		1


	//----- nvinfo : EIATTR_EXIT_INSTR_OFFSETS
	.align		4
        /*0058*/ 	.byte	0x04, 0x1c
        /*005a*/ 	.short	(.L_53 - .L_52)


	//   ....[0]....
.L_52:
        /*005c*/ 	.word	0x000009b0


	//----- nvinfo : EIATTR_CBANK_PARAM_SIZE
	.align		4
.L_53:
        /*0060*/ 	.byte	0x03, 0x19
        /*0062*/ 	.short	0x001c


	//----- nvinfo : EIATTR_PARAM_CBANK
	.align		4
        /*0064*/ 	.byte	0x04, 0x0a
        /*0066*/ 	.short	(.L_55 - .L_54)
	.align		4
.L_54:
        /*0068*/ 	.word	index@(.nv.constant0._Z9MulMatrixPiS_S_i)
        /*006c*/ 	.short	0x0380
        /*006e*/ 	.short	0x001c


	//----- nvinfo : EIATTR_SW_WAR
	.align		4
.L_55:
        /*0070*/ 	.byte	0x04, 0x36
        /*0072*/ 	.short	(.L_57 - .L_56)
.L_56:
        /*0074*/ 	.word	0x00000008
.L_57:


//--------------------- .nv.info._Z9AddMatrixPiS_S_ --------------------------
	.section	.nv.info._Z9AddMatrixPiS_S_,"",@"SHT_CUDA_INFO"
	.sectionflags	@""
	.align	4


	//----- nvinfo : EIATTR_CUDA_API_VERSION
	.align		4
        /*0000*/ 	.byte	0x04, 0x37
        /*0002*/ 	.short	(.L_59 - .L_58)
.L_58:
        /*0004*/ 	.word	0x00000082


	//----- nvinfo : EIATTR_KPARAM_INFO
	.align		4
.L_59:
        /*0008*/ 	.byte	0x04, 0x17
        /*000a*/ 	.short	(.L_61 - .L_60)
.L_60:
        /*000c*/ 	.word	0x00000000
        /*0010*/ 	.short	0x0002
        /*0012*/ 	.short	0x0010
        /*0014*/ 	.byte	0x00, 0xf5, 0x21, 0x00


	//----- nvinfo : EIATTR_KPARAM_INFO
	.align		4
.L_61:
        /*0018*/ 	.byte	0x04, 0x17
        /*001a*/ 	.short	(.L_63 - .L_62)
.L_62:
        /*001c*/ 	.word	0x00000000
        /*0020*/ 	.short	0x0001
        /*0022*/ 	.short	0x0008
        /*0024*/ 	.byte	0x00, 0xf5, 0x21, 0x00


	//----- nvinfo : EIATTR_KPARAM_INFO
	.align		4
.L_63:
        /*0028*/ 	.byte	0x04, 0x17
        /*002a*/ 	.short	(.L_65 - .L_64)
.L_64:
        /*002c*/ 	.word	0x00000000
        /*0030*/ 	.short	0x0000
        /*0032*/ 	.short	0x0000
        /*0034*/ 	.byte	0x00, 0xf5, 0x21, 0x00


	//----- nvinfo : EIATTR_SPARSE_MMA_MASK
	.align		4
.L_65:
        /*0038*/ 	.byte	0x03, 0x50
        /*003a*/ 	.short	0x0000


	//----- nvinfo : EIATTR_MAXREG_COUNT
	.align		4
        /*003c*/ 	.byte	0x03, 0x1b
        /*003e*/ 	.short	0x00ff


	//----- nvinfo : EIATTR_MERCURY_ISA_VERSION
	.align		4
        /*0040*/ 	.byte	0x03, 0x5f
        /*0042*/ 	.short	0x0101


	//----- nvinfo : EIATTR_VRC_CTA_INIT_COUNT
	.align		4
        /*0044*/ 	.byte	0x02, 0x4a
	.zero		1
	.zero		1


	//----- nvinfo : EIATTR_EXIT_INSTR_OFFSETS
	.align		4
        /*0048*/ 	.byte	0x04, 0x1c
        /*004a*/ 	.short	(.L_67 - .L_66)


	//   ....[0]....
.L_66:
        /*004c*/ 	.word	0x00000100


	//----- nvinfo : EIATTR_CBANK_PARAM_SIZE
	.align		4
.L_67:
        /*0050*/ 	.byte	0x03, 0x19
        /*0052*/ 	.short	0x0018


	//----- nvinfo : EIATTR_PARAM_CBANK
	.align		4
        /*0054*/ 	.byte	0x04, 0x0a
        /*0056*/ 	.short	(.L_69 - .L_68)
	.align		4
.L_68:
        /*0058*/ 	.word	index@(.nv.constant0._Z9AddMatrixPiS_S_)
        /*005c*/ 	.short	0x0380
        /*005e*/ 	.short	0x0018


	//----- nvinfo : EIATTR_SW_WAR
	.align		4
.L_69:
        /*0060*/ 	.byte	0x04, 0x36
        /*0062*/ 	.short	(.L_71 - .L_70)
.L_70:
        /*0064*/ 	.word	0x00000008
.L_71:


//--------------------- .nv.info._Z9AddVectorPiS_S_ --------------------------
	.section	.nv.info._Z9AddVectorPiS_S_,"",@"SHT_CUDA_INFO"
	.sectionflags	@""
	.align	4


	//----- nvinfo : EIATTR_CUDA_API_VERSION
	.align		4
        /*0000*/ 	.byte	0x04, 0x37
        /*0002*/ 	.short	(.L_73 - .L_72)
.L_72:
        /*0004*/ 	.word	0x00000082


	//----- nvinfo : EIATTR_KPARAM_INFO
	.align		4
.L_73:
        /*0008*/ 	.byte	0x04, 0x17
        /*000a*/ 	.short	(.L_75 - .L_74)
.L_74:
        /*000c*/ 	.word	0x00000000
        /*0010*/ 	.short	0x0002
        /*0012*/ 	.short	0x0010
        /*0014*/ 	.byte	0x00, 0xf5, 0x21, 0x00


	//----- nvinfo : EIATTR_KPARAM_INFO
	.align		4
.L_75:
        /*0018*/ 	.byte	0x04, 0x17
        /*001a*/ 	.short	(.L_77 - .L_76)
.L_76:
        /*001c*/ 	.word	0x00000000
        /*0020*/ 	.short	0x0001
        /*0022*/ 	.short	0x0008
        /*0024*/ 	.byte	0x00, 0xf5, 0x21, 0x00


	//----- nvinfo : EIATTR_KPARAM_INFO
	.align		4
.L_77:
        /*0028*/ 	.byte	0x04, 0x17
        /*002a*/ 	.short	(.L_79 - .L_78)
.L_78:
        /*002c*/ 	.word	0x00000000
        /*0030*/ 	.short	0x0000
        /*0032*/ 	.short	0x0000
        /*0034*/ 	.byte	0x00, 0xf5, 0x21, 0x00


	//----- nvinfo : EIATTR_SPARSE_MMA_MASK
	.align		4
.L_79:
        /*0038*/ 	.byte	0x03, 0x50
        /*003a*/ 	.short	0x0000


	//----- nvinfo : EIATTR_MAXREG_COUNT
	.align		4
        /*003c*/ 	.byte	0x03, 0x1b
        /*003e*/ 	.short	0x00ff


	//----- nvinfo : EIATTR_MERCURY_ISA_VERSION
	.align		4
        /*0040*/ 	.byte	0x03, 0x5f
        /*0042*/ 	.short	0x0101


	//----- nvinfo : EIATTR_VRC_CTA_INIT_COUNT
	.align		4
        /*0044*/ 	.byte	0x02, 0x4a
	.zero		1
	.zero		1


	//----- nvinfo : EIATTR_EXIT_INSTR_OFFSETS
	.align		4
        /*0048*/ 	.byte	0x04, 0x1c
        /*004a*/ 	.short	(.L_81 - .L_80)


	//   ....[0]....
.L_80:
        /*004c*/ 	.word	0x000000d0


	//----- nvinfo : EIATTR_CBANK_PARAM_SIZE
	.align		4
.L_81:
        /*0050*/ 	.byte	0x03, 0x19
        /*0052*/ 	.short	0x0018


	//----- nvinfo : EIATTR_PARAM_CBANK
	.align		4
        /*0054*/ 	.byte	0x04, 0x0a
        /*0056*/ 	.short	(.L_83 - .L_82)
	.align		4
.L_82:
        /*0058*/ 	.word	index@(.nv.constant0._Z9AddVectorPiS_S_)
        /*005c*/ 	.short	0x0380
        /*005e*/ 	.short	0x0018


	//----- nvinfo : EIATTR_SW_WAR
	.align		4
.L_83:
        /*0060*/ 	.byte	0x04, 0x36
        /*0062*/ 	.short	(.L_85 - .L_84)
.L_84:
        /*0064*/ 	.word	0x00000008
.L_85:


//--------------------- .nv.info._Z7AddIntsPiS_S_ --------------------------
	.section	.nv.info._Z7AddIntsPiS_S_,"",@"SHT_CUDA_INFO"
	.sectionflags	@""
	.align	4


	//----- nvinfo : EIATTR_CUDA_API_VERSION
	.align		4
        /*0000*/ 	.byte	0x04, 0x37
        /*0002*/ 	.short	(.L_87 - .L_86)
.L_86:
        /*0004*/ 	.word	0x00000082


	//----- nvinfo : EIATTR_KPARAM_INFO
	.align		4
.L_87:
        /*0008*/ 	.byte	0x04, 0x17
        /*000a*/ 	.short	(.L_89 - .L_88)
.L_88:
        /*000c*/ 	.word	0x00000000
        /*0010*/ 	.short	0x0002
        /*0012*/ 	.short	0x0010
        /*0014*/ 	.byte	0x00, 0xf5, 0x21, 0x00


	//----- nvinfo : EIATTR_KPARAM_INFO
	.align		4
.L_89:
        /*0018*/ 	.byte	0x04, 0x17
        /*001a*/ 	.short	(.L_91 - .L_90)
.L_90:
        /*001c*/ 	.word	0x00000000
        /*0020*/ 	.short	0x0001
        /*0022*/ 	.short	0x0008
        /*0024*/ 	.byte	0x00, 0xf5, 0x21, 0x00


	//----- nvinfo : EIATTR_KPARAM_INFO
	.align		4
.L_91:
        /*0028*/ 	.byte	0x04, 0x17
        /*002a*/ 	.short	(.L_93 - .L_92)
.L_92:
        /*002c*/ 	.word	0x00000000
        /*0030*/ 	.short	0x0000
        /*0032*/ 	.short	0x0000
        /*0034*/ 	.byte	0x00, 0xf5, 0x21, 0x00


	//----- nvinfo : EIATTR_SPARSE_MMA_MASK
	.align		4
.L_93:
        /*0038*/ 	.byte	0x03, 0x50
        /*003a*/ 	.short	0x0000


	//----- nvinfo : EIATTR_MAXREG_COUNT
	.align		4
        /*003c*/ 	.byte	0x03, 0x1b
        /*003e*/ 	.short	0x00ff


	//----- nvinfo : EIATTR_MERCURY_ISA_VERSION
	.align		4
        /*0040*/ 	.byte	0x03, 0x5f
        /*0042*/ 	.short	0x0101


	//----- nvinfo : EIATTR_VRC_CTA_INIT_COUNT
	.align		4
        /*0044*/ 	.byte	0x02, 0x4a
	.zero		1
	.zero		1


	//----- nvinfo : EIATTR_EXIT_INSTR_OFFSETS
	.align		4
        /*0048*/ 	.byte	0x04, 0x1c
        /*004a*/ 	.short	(.L_95 - .L_94)


	//   ....[0]....
.L_94:
        /*004c*/ 	.word	0x00000090


	//----- nvinfo : EIATTR_CBANK_PARAM_SIZE
	.align		4
.L_95:
        /*0050*/ 	.byte	0x03, 0x19
        /*0052*/ 	.short	0x0018


	//----- nvinfo : EIATTR_PARAM_CBANK
	.align		4
        /*0054*/ 	.byte	0x04, 0x0a
        /*0056*/ 	.short	(.L_97 - .L_96)
	.align		4
.L_96:
        /*0058*/ 	.word	index@(.nv.constant0._Z7AddIntsPiS_S_)
        /*005c*/ 	.short	0x0380
        /*005e*/ 	.short	0x0018


	//----- nvinfo : EIATTR_SW_WAR
	.align		4
.L_97:
        /*0060*/ 	.byte	0x04, 0x36
        /*0062*/ 	.short	(.L_99 - .L_98)
.L_98:
        /*0064*/ 	.word	0x00000008
.L_99:


//--------------------- .nv.callgraph             --------------------------
	.section	.nv.callgraph,"",@"SHT_CUDA_CALLGRAPH"
	.align	4
	.sectionentsize	8
	.align		4
        /*0000*/ 	.word	0x00000000
	.align		4
        /*0004*/ 	.word	0xffffffff
	.align		4
        /*0008*/ 	.word	0x00000000
	.align		4
        /*000c*/ 	.word	0xfffffffe
	.align		4
        /*0010*/ 	.word	0x00000000
	.align		4
        /*0014*/ 	.word	0xfffffffd
	.align		4
        /*0018*/ 	.word	0x00000000
	.align		4
        /*001c*/ 	.word	0xfffffffc


//--------------------- .text._Z10MoveMatrixPiS_  --------------------------
	.section	.text._Z10MoveMatrixPiS_,"ax",@progbits
	.align	128
        .global         _Z10MoveMatrixPiS_
        .type           _Z10MoveMatrixPiS_,@function
        .size           _Z10MoveMatrixPiS_,(.L_x_10 - _Z10MoveMatrixPiS_)
        .other          _Z10MoveMatrixPiS_,@"STO_CUDA_ENTRY STV_DEFAULT"
_Z10MoveMatrixPiS_:
.text._Z10MoveMatrixPiS_:
[----:B------:R-:W-:Y:S01]  /*0000*/  LDC R1, c[0x0][0x37c] ;  /* 0x0000df00ff017b82 */ /* 0x000fe20000000800 */
[----:B------:R-:W0:Y:S07]  /*0010*/  S2R R7, SR_TID.X ;  /* 0x0000000000077919 */ /* 0x000e2e0000002100 */
[----:B------:R-:W0:Y:S01]  /*0020*/  S2UR UR6, SR_CTAID.X ;  /* 0x00000000000679c3 */ /* 0x000e220000002500 */
[----:B------:R-:W1:Y:S07]  /*0030*/  LDCU.64 UR4, c[0x0][0x358] ;  /* 0x00006b00ff0477ac */ /* 0x000e6e0008000a00 */
[----:B------:R-:W0:Y:S08]  /*0040*/  LDC R0, c[0x0][0x360] ;  /* 0x0000d800ff007b82 */ /* 0x000e300000000800 */
[----:B------:R-:W2:Y:S08]  /*0050*/  LDC.64 R2, c[0x0][0x388] ;  /* 0x0000e200ff027b82 */ /* 0x000eb00000000a00 */
[----:B------:R-:W3:Y:S01]  /*0060*/  LDC.64 R4, c[0x0][0x380] ;  /* 0x0000e000ff047b82 */ /* 0x000ee20000000a00 */
[----:B0-----:R-:W-:-:S04]  /*0070*/  IMAD R7, R0, UR6, R7 ;  /* 0x0000000600077c24 */ /* 0x001fc8000f8e0207 */
[----:B--2---:R-:W-:-:S06]  /*0080*/  IMAD.WIDE.U32 R2, R7, 0x4, R2 ;  /* 0x0000000407027825 */ /* 0x004fcc00078e0002 */
[----:B-1----:R-:W2:Y:S01]  /*0090*/  LDG.E R3, desc[UR4][R2.64] ;  /* 0x0000000402037981 */ /* 0x002ea2000c1e1900 */
[----:B---3--:R-:W-:-:S05]  /*00a0*/  IMAD.WIDE.U32 R4, R7, 0x4, R4 ;  /* 0x0000000407047825 */ /* 0x008fca00078e0004 */
[----:B--2---:R-:W-:Y:S01]  /*00b0*/  STG.E desc[UR4][R4.64], R3 ;  /* 0x0000000304007986 */ /* 0x004fe2000c101904 */
[----:B------:R-:W-:Y:S05]  /*00c0*/  EXIT ;  /* 0x000000000000794d */ /* 0x000fea0003800000 */
.L_x_0:
[----:B------:R-:W-:-:S00]  /*00d0*/  BRA `(.L_x_0) ;  /* 0xfffffffc00fc7947 */ /* 0x000fc0000383ffff */
[----:B------:R-:W-:-:S00]  /*00e0*/  NOP ;  /* 0x0000000000007918 */ /* 0x000fc00000000000 */
        /* <DEDUP_REMOVED lines=9> */
.L_x_10:


//--------------------- .text._Z9MulMatrixPiS_S_i --------------------------
	.section	.text._Z9MulMatrixPiS_S_i,"ax",@progbits
	.align	128
        .global         _Z9MulMatrixPiS_S_i
        .type           _Z9MulMatrixPiS_S_i,@function
        .size           _Z9MulMatrixPiS_S_i,(.L_x_11 - _Z9MulMatrixPiS_S_i)
        .other          _Z9MulMatrixPiS_S_i,@"STO_CUDA_ENTRY STV_DEFAULT"
_Z9MulMatrixPiS_S_i:
.text._Z9MulMatrixPiS_S_i:
[----:B------:R-:W-:Y:S01]  /*0000*/  LDC R1, c[0x0][0x37c] ;  /* 0x0000df00ff017b82 */ /* 0x000fe20000000800 */
[----:B------:R-:W0:Y:S01]  /*0010*/  LDCU UR6, c[0x0][0x398] ;  /* 0x00007300ff0677ac */ /* 0x000e220008000800 */
[----:B------:R-:W1:Y:S06]  /*0020*/  S2R R0, SR_TID.X ;  /* 0x0000000000007919 */ /* 0x000e6c0000002100 */
[----:B------:R-:W2:Y:S01]  /*0030*/  S2UR UR12, SR_CTAID.X ;  /* 0x00000000000c79c3 */ /* 0x000ea20000002500 */
[----:B------:R-:W-:Y:S01]  /*0040*/  HFMA2 R15, -RZ, RZ, 0, 0 ;  /* 0x00000000ff0f7431 */ /* 0x000fe200000001ff */
[----:B------:R-:W3:Y:S06]  /*0050*/  LDCU.64 UR10, c[0x0][0x358] ;  /* 0x00006b00ff0a77ac */ /* 0x000eec0008000a00 */
[----:B------:R-:W4:Y:S01]  /*0060*/  LDC R3, c[0x0][0x360] ;  /* 0x0000d800ff037b82 */ /* 0x000f220000000800 */
[----:B0-----:R-:W-:-:S09]  /*0070*/  UISETP.GE.AND UP0, UPT, UR6, 0x1, UPT ;  /* 0x000000010600788c */ /* 0x001fd2000bf06270 */
[----:B---3--:R-:W-:Y:S05]  /*0080*/  BRA.U !UP0, `(.L_x_1) ;  /* 0x0000000908387547 */ /* 0x008fea000b800000 */
[----:B------:R-:W-:Y:S01]  /*0090*/  UISETP.GE.U32.AND UP1, UPT, UR6, 0x8, UPT ;  /* 0x000000080600788c */ /* 0x000fe2000bf26070 */
[----:B------:R-:W-:Y:S01]  /*00a0*/  MOV R4, RZ ;  /* 0x000000ff00047202 */ /* 0x000fe20000000f00 */
[----:B------:R-:W-:Y:S01]  /*00b0*/  ULOP3.LUT UR8, UR6, 0x7, URZ, 0xc0, !UPT ;  /* 0x0000000706087892 */ /* 0x000fe2000f8ec0ff */
[----:B------:R-:W-:Y:S01]  /*00c0*/  MOV R15, RZ ;  /* 0x000000ff000f7202 */ /* 0x000fe20000000f00 */
[----:B--2---:R-:W-:Y:S02]  /*00d0*/  UIMAD UR7, UR12, UR6, URZ ;  /* 0x000000060c0772a4 */ /* 0x004fe4000f8e02ff */
[----:B------:R-:W-:-:S03]  /*00e0*/  UISETP.NE.AND UP0, UPT, UR8, URZ, UPT ;  /* 0x000000ff0800728c */ /* 0x000fc6000bf05270 */
[----:B------:R-:W-:Y:S08]  /*00f0*/  BRA.U !UP1, `(.L_x_2) ;  /* 0x0000000509047547 */ /* 0x000ff0000b800000 */
[----:B------:R-:W0:Y:S01]  /*0100*/  LDCU.64 UR4, c[0x0][0x388] ;  /* 0x00007100ff0477ac */ /* 0x000e220008000a00 */
[----:B------:R-:W2:Y:S01]  /*0110*/  LDC.64 R16, c[0x0][0x390] ;  /* 0x0000e400ff107b82 */ /* 0x000ea20000000a00 */
[----:B-1--4-:R-:W-:Y:S01]  /*0120*/  IADD3 R2, PT, PT, R0, R3, RZ ;  /* 0x0000000300027210 */ /* 0x012fe20007ffe0ff */
[C-C-:B------:R-:W-:Y:S01]  /*0130*/  IMAD R8, R3.reuse, 0x3, R0.reuse ;  /* 0x0000000303087824 */ /* 0x140fe200078e0200 */
[----:B------:R-:W-:Y:S01]  /*0140*/  ULOP3.LUT UR9, UR6, 0x7ffffff8, URZ, 0xc0, !UPT ;  /* 0x7ffffff806097892 */ /* 0x000fe2000f8ec0ff */
[CC--:B------:R-:W-:Y:S01]  /*0150*/  LEA R6, R3.reuse, R0.reuse, 0x1 ;  /* 0x0000000003067211 */ /* 0x0c0fe200078e08ff */
[C-C-:B------:R-:W-:Y:S01]  /*0160*/  IMAD R12, R3.reuse, 0x5, R0.reuse ;  /* 0x00000005030c7824 */ /* 0x140fe200078e0200 */
[C---:B------:R-:W-:Y:S01]  /*0170*/  LEA R10, R3.reuse, R0, 0x2 ;  /* 0x00000000030a7211 */ /* 0x040fe200078e10ff */
[C-C-:B------:R-:W-:Y:S01]  /*0180*/  IMAD R14, R3.reuse, 0x6, R0.reuse ;  /* 0x00000006030e7824 */ /* 0x140fe200078e0200 */
[----:B------:R-:W-:Y:S01]  /*0190*/  MOV R15, RZ ;  /* 0x000000ff000f7202 */ /* 0x000fe20000000f00 */
[----:B------:R-:W-:Y:S01]  /*01a0*/  IMAD R5, R3, 0x7, R0 ;  /* 0x0000000703057824 */ /* 0x000fe200078e0200 */
[----:B------:R-:W-:Y:S01]  /*01b0*/  MOV R4, UR9 ;  /* 0x0000000900047c02 */ /* 0x000fe20008000f00 */
[----:B0-----:R-:W-:-:S04]  /*01c0*/  UIMAD.WIDE.U32 UR4, UR7, 0x4, UR4 ;  /* 0x00000004070478a5 */ /* 0x001fc8000f8e0004 */
[----:B------:R-:W-:Y:S01]  /*01d0*/  UIADD3 UR13, UP1, UPT, UR4, 0x10, URZ ;  /* 0x00000010040d7890 */ /* 0x000fe2000ff3e0ff */
[----:B--2---:R-:W-:-:S03]  /*01e0*/  IMAD.WIDE.U32 R18, R0, 0x4, R16 ;  /* 0x0000000400127825 */ /* 0x004fc600078e0010 */
[----:B------:R-:W-:Y:S02]  /*01f0*/  UIADD3.X UR4, UPT, UPT, URZ, UR5, URZ, UP1, !UPT ;  /* 0x00000005ff047290 */ /* 0x000fe40008ffe4ff */
[----:B------:R-:W-:Y:S01]  /*0200*/  MOV R7, UR13 ;  /* 0x0000000d00077c02 */ /* 0x000fe20008000f00 */
[----:B------:R-:W-:-:S03]  /*0210*/  UIADD3 UR5, UPT, UPT, -UR9, URZ, URZ ;  /* 0x000000ff09057290 */ /* 0x000fc6000fffe1ff */
[----:B------:R-:W-:-:S09]  /*0220*/  MOV R26, UR4 ;  /* 0x00000004001a7c02 */ /* 0x000fd20008000f00 */
.L_x_3:
[----:B------:R-:W-:Y:S01]  /*0230*/  MOV R20, R7 ;  /* 0x0000000700147202 */ /* 0x000fe20000000f00 */
[--C-:B------:R-:W-:Y:S01]  /*0240*/  IMAD.WIDE.U32 R24, R2, 0x4, R16.reuse ;  /* 0x0000000402187825 */ /* 0x100fe200078e0010 */
[----:B------:R-:W-:Y:S01]  /*0250*/  MOV R21, R26 ;  /* 0x0000001a00157202 */ /* 0x000fe20000000f00 */
[----:B------:R-:W2:Y:S04]  /*0260*/  LDG.E R28, desc[UR10][R18.64] ;  /* 0x0000000a121c7981 */ /* 0x000ea8000c1e1900 */
[----:B------:R-:W2:Y:S01]  /*0270*/  LDG.E R13, desc[UR10][R20.64+-0x10] ;  /* 0xfffff00a140d7981 */ /* 0x000ea2000c1e1900 */
[----:B------:R-:W-:-:S03]  /*0280*/  IMAD.WIDE.U32 R22, R6, 0x4, R16 ;  /* 0x0000000406167825 */ /* 0x000fc600078e0010 */
[----:B------:R-:W3:Y:S01]  /*0290*/  LDG.E R24, desc[UR10][R24.64] ;  /* 0x0000000a18187981 */ /* 0x000ee2000c1e1900 */
[----:B------:R-:W-:-:S03]  /*02a0*/  IMAD.WIDE.U32 R26, R8, 0x4, R16 ;  /* 0x00000004081a7825 */ /* 0x000fc600078e0010 */
[----:B------:R-:W3:Y:S04]  /*02b0*/  LDG.E R11, desc[UR10][R20.64+-0xc] ;  /* 0xfffff40a140b7981 */ /* 0x000ee8000c1e1900 */
[----:B------:R0:W4:Y:S04]  /*02c0*/  LDG.E R7, desc[UR10][R22.64] ;  /* 0x0000000a16077981 */ /* 0x000128000c1e1900 */
[----:B------:R-:W4:Y:S04]  /*02d0*/  LDG.E R9, desc[UR10][R20.64+-0x8] ;  /* 0xfffff80a14097981 */ /* 0x000f28000c1e1900 */
[----:B------:R-:W5:Y:S04]  /*02e0*/  LDG.E R26, desc[UR10][R26.64] ;  /* 0x0000000a1a1a7981 */ /* 0x000f68000c1e1900 */
[----:B------:R-:W5:Y:S01]  /*02f0*/  LDG.E R25, desc[UR10][R20.64+-0x4] ;  /* 0xfffffc0a14197981 */ /* 0x000f62000c1e1900 */
[----:B0-----:R-:W-:-:S04]  /*0300*/  IMAD.WIDE.U32 R22, R12, 0x4, R16 ;  /* 0x000000040c167825 */ /* 0x001fc800078e0010 */
[----:B--2---:R-:W-:Y:S02]  /*0310*/  IMAD R13, R13, R28, R15 ;  /* 0x0000001c0d0d7224 */ /* 0x004fe400078e020f */
[----:B------:R-:W-:Y:S01]  /*0320*/  IMAD.WIDE.U32 R28, R10, 0x4, R16 ;  /* 0x000000040a1c7825 */ /* 0x000fe200078e0010 */
[----:B------:R-:W2:Y:S03]  /*0330*/  LDG.E R15, desc[UR10][R20.64+0xc] ;  /* 0x00000c0a140f7981 */ /* 0x000ea6000c1e1900 */
[----:B---3--:R-:W-:Y:S02]  /*0340*/  IMAD R11, R11, R24, R13 ;  /* 0x000000180b0b7224 */ /* 0x008fe400078e020d */
[----:B------:R-:W3:Y:S04]  /*0350*/  LDG.E R28, desc[UR10][R28.64] ;  /* 0x0000000a1c1c7981 */ /* 0x000ee8000c1e1900 */
[----:B------:R-:W2:Y:S01]  /*0360*/  LDG.E R13, desc[UR10][R20.64+0x8] ;  /* 0x0000080a140d7981 */ /* 0x000ea2000c1e1900 */
[----:B----4-:R-:W-:-:S03]  /*0370*/  IMAD R11, R9, R7, R11 ;  /* 0x00000007090b7224 */ /* 0x010fc600078e020b */
[----:B------:R-:W3:Y:S04]  /*0380*/  LDG.E R7, desc[UR10][R20.64] ;  /* 0x0000000a14077981 */ /* 0x000ee8000c1e1900 */
[----:B------:R0:W4:Y:S01]  /*0390*/  LDG.E R9, desc[UR10][R22.64] ;  /* 0x0000000a16097981 */ /* 0x000122000c1e1900 */
[----:B-----5:R-:W-:-:S03]  /*03a0*/  IMAD R27, R25, R26, R11 ;  /* 0x0000001a191b7224 */ /* 0x020fc600078e020b */
[----:B------:R-:W4:Y:S01]  /*03b0*/  LDG.E R26, desc[UR10][R20.64+0x4] ;  /* 0x0000040a141a7981 */ /* 0x000f22000c1e1900 */
[----:B------:R-:W-:-:S04]  /*03c0*/  IMAD.WIDE.U32 R24, R5, 0x4, R16 ;  /* 0x0000000405187825 */ /* 0x000fc800078e0010 */
[----:B0-----:R-:W-:Y:S02]  /*03d0*/  IMAD.WIDE.U32 R22, R14, 0x4, R16 ;  /* 0x000000040e167825 */ /* 0x001fe400078e0010 */
[----:B------:R-:W5:Y:S04]  /*03e0*/  LDG.E R24, desc[UR10][R24.64] ;  /* 0x0000000a18187981 */ /* 0x000f68000c1e1900 */
[----:B------:R-:W2:Y:S01]  /*03f0*/  LDG.E R11, desc[UR10][R22.64] ;  /* 0x0000000a160b7981 */ /* 0x000ea2000c1e1900 */
[----:B------:R-:W-:-:S04]  /*0400*/  UIADD3 UR5, UPT, UPT, UR5, 0x8, URZ ;  /* 0x0000000805057890 */ /* 0x000fc8000fffe0ff */
[----:B------:R-:W-:Y:S01]  /*0410*/  UISETP.NE.AND UP1, UPT, UR5, URZ, UPT ;  /* 0x000000ff0500728c */ /* 0x000fe2000bf25270 */
[C---:B------:R-:W-:Y:S01]  /*0420*/  LEA R2, R3.reuse, R2, 0x3 ;  /* 0x0000000203027211 */ /* 0x040fe200078e18ff */
[C---:B------:R-:W-:Y:S01]  /*0430*/  IMAD.WIDE.U32 R18, R3.reuse, 0x20, R18 ;  /* 0x0000002003127825 */ /* 0x040fe200078e0012 */
[C---:B------:R-:W-:Y:S02]  /*0440*/  LEA R6, R3.reuse, R6, 0x3 ;  /* 0x0000000603067211 */ /* 0x040fe400078e18ff */
[C---:B------:R-:W-:Y:S02]  /*0450*/  LEA R8, R3.reuse, R8, 0x3 ;  /* 0x0000000803087211 */ /* 0x040fe400078e18ff */
[C---:B------:R-:W-:Y:S02]  /*0460*/  LEA R10, R3.reuse, R10, 0x3 ;  /* 0x0000000a030a7211 */ /* 0x040fe400078e18ff */
[C---:B------:R-:W-:Y:S02]  /*0470*/  LEA R12, R3.reuse, R12, 0x3 ;  /* 0x0000000c030c7211 */ /* 0x040fe400078e18ff */
[----:B------:R-:W-:-:S02]  /*0480*/  LEA R14, R3, R14, 0x3 ;  /* 0x0000000e030e7211 */ /* 0x000fc400078e18ff */
[----:B------:R-:W-:Y:S01]  /*0490*/  LEA R5, R3, R5, 0x3 ;  /* 0x0000000503057211 */ /* 0x000fe200078e18ff */
[----:B---3--:R-:W-:-:S04]  /*04a0*/  IMAD R7, R7, R28, R27 ;  /* 0x0000001c07077224 */ /* 0x008fc800078e021b */
[----:B----4-:R-:W-:Y:S01]  /*04b0*/  IMAD R26, R26, R9, R7 ;  /* 0x000000091a1a7224 */ /* 0x010fe200078e0207 */
[----:B------:R-:W-:-:S03]  /*04c0*/  IADD3 R7, P0, PT, R20, 0x20, RZ ;  /* 0x0000002014077810 */ /* 0x000fc60007f1e0ff */
[----:B--2---:R-:W-:Y:S01]  /*04d0*/  IMAD R11, R13, R11, R26 ;  /* 0x0000000b0d0b7224 */ /* 0x004fe200078e021a */
[----:B------:R-:W-:-:S03]  /*04e0*/  IADD3.X R26, PT, PT, RZ, R21, RZ, P0, !PT ;  /* 0x00000015ff1a7210 */ /* 0x000fc600007fe4ff */
[----:B-----5:R-:W-:Y:S01]  /*04f0*/  IMAD R15, R15, R24, R11 ;  /* 0x000000180f0f7224 */ /* 0x020fe200078e020b */
[----:B------:R-:W-:Y:S06]  /*0500*/  BRA.U UP1, `(.L_x_3) ;  /* 0xfffffffd01487547 */ /* 0x000fec000b83ffff */
.L_x_2:
[----:B------:R-:W-:Y:S05]  /*0510*/  BRA.U !UP0, `(.L_x_1) ;  /* 0x0000000508147547 */ /* 0x000fea000b800000 */
[----:B------:R-:W-:Y:S02]  /*0520*/  UISETP.GE.U32.AND UP0, UPT, UR8, 0x4, UPT ;  /* 0x000000040800788c */ /* 0x000fe4000bf06070 */
[----:B------:R-:W-:-:S04]  /*0530*/  ULOP3.LUT UR5, UR6, 0x3, URZ, 0xc0, !UPT ;  /* 0x0000000306057892 */ /* 0x000fc8000f8ec0ff */
[----:B------:R-:W-:-:S03]  /*0540*/  UISETP.NE.AND UP1, UPT, UR5, URZ, UPT ;  /* 0x000000ff0500728c */ /* 0x000fc6000bf25270 */
[----:B------:R-:W-:Y:S08]  /*0550*/  BRA.U !UP0, `(.L_x_4) ;  /* 0x0000000108787547 */ /* 0x000ff0000b800000 */
[----:B------:R-:W0:Y:S01]  /*0560*/  LDC.64 R16, c[0x0][0x388] ;  /* 0x0000e200ff107b82 */ /* 0x000e220000000a00 */
[CC--:B-1--4-:R-:W-:Y:S01]  /*0570*/  IMAD R12, R4.reuse, R3.reuse, R0 ;  /* 0x00000003040c7224 */ /* 0x0d2fe200078e0200 */
[C---:B------:R-:W-:Y:S02]  /*0580*/  IADD3 R5, PT, PT, R4.reuse, UR7, RZ ;  /* 0x0000000704057c10 */ /* 0x040fe4000fffe0ff */
[----:B------:R-:W-:Y:S02]  /*0590*/  IADD3 R18, P0, PT, R4, UR7, RZ ;  /* 0x0000000704127c10 */ /* 0x000fe4000ff1e0ff */
[----:B------:R-:W-:Y:S02]  /*05a0*/  IADD3 R14, PT, PT, R12, R3, RZ ;  /* 0x000000030c0e7210 */ /* 0x000fe40007ffe0ff */
[----:B------:R-:W1:Y:S08]  /*05b0*/  LDC.64 R6, c[0x0][0x390] ;  /* 0x0000e400ff067b82 */ /* 0x000e700000000a00 */
[----:B------:R-:W2:Y:S01]  /*05c0*/  LDC.64 R8, c[0x0][0x388] ;  /* 0x0000e200ff087b82 */ /* 0x000ea20000000a00 */
[----:B0-----:R-:W-:Y:S01]  /*05d0*/  IMAD.WIDE.U32 R16, R5, 0x4, R16 ;  /* 0x0000000405107825 */ /* 0x001fe200078e0010 */
[----:B------:R-:W-:-:S04]  /*05e0*/  IADD3.X R5, PT, PT, RZ, RZ, RZ, P0, !PT ;  /* 0x000000ffff057210 */ /* 0x000fc800007fe4ff */
[----:B------:R-:W3:Y:S01]  /*05f0*/  LDG.E R2, desc[UR10][R16.64] ;  /* 0x0000000a10027981 */ /* 0x000ee2000c1e1900 */
[----:B-1----:R-:W-:-:S04]  /*0600*/  IMAD.WIDE.U32 R12, R12, 0x4, R6 ;  /* 0x000000040c0c7825 */ /* 0x002fc800078e0006 */
[C---:B------:R-:W-:Y:S01]  /*0610*/  IMAD.WIDE.U32 R10, R14.reuse, 0x4, R6 ;  /* 0x000000040e0a7825 */ /* 0x040fe200078e0006 */
[-C--:B------:R-:W-:Y:S01]  /*0620*/  IADD3 R14, PT, PT, R14, R3.reuse, RZ ;  /* 0x000000030e0e7210 */ /* 0x080fe20007ffe0ff */
[----:B------:R-:W3:Y:S01]  /*0630*/  LDG.E R12, desc[UR10][R12.64] ;  /* 0x0000000a0c0c7981 */ /* 0x000ee2000c1e1900 */
[----:B--2---:R-:W-:Y:S02]  /*0640*/  LEA R8, P0, R18, R8, 0x2 ;  /* 0x0000000812087211 */ /* 0x004fe400078010ff */
[----:B------:R-:W-:Y:S01]  /*0650*/  IADD3 R21, PT, PT, R14, R3, RZ ;  /* 0x000000030e157210 */ /* 0x000fe20007ffe0ff */
[----:B------:R-:W2:Y:S01]  /*0660*/  LDG.E R10, desc[UR10][R10.64] ;  /* 0x0000000a0a0a7981 */ /* 0x000ea2000c1e1900 */
[----:B------:R-:W-:Y:S01]  /*0670*/  LEA.HI.X R9, R18, R9, R5, 0x2, P0 ;  /* 0x0000000912097211 */ /* 0x000fe200000f1405 */
[----:B------:R-:W-:-:S04]  /*0680*/  IMAD.WIDE.U32 R18, R14, 0x4, R6 ;  /* 0x000000040e127825 */ /* 0x000fc800078e0006 */
[----:B------:R-:W2:Y:S01]  /*0690*/  LDG.E R5, desc[UR10][R8.64+0x4] ;  /* 0x0000040a08057981 */ /* 0x000ea2000c1e1900 */
[----:B------:R-:W-:-:S03]  /*06a0*/  IMAD.WIDE.U32 R6, R21, 0x4, R6 ;  /* 0x0000000415067825 */ /* 0x000fc600078e0006 */
[----:B------:R-:W4:Y:S04]  /*06b0*/  LDG.E R18, desc[UR10][R18.64] ;  /* 0x0000000a12127981 */ /* 0x000f28000c1e1900 */
[----:B------:R-:W4:Y:S04]  /*06c0*/  LDG.E R21, desc[UR10][R8.64+0x8] ;  /* 0x0000080a08157981 */ /* 0x000f28000c1e1900 */
[----:B------:R-:W5:Y:S04]  /*06d0*/  LDG.E R6, desc[UR10][R6.64] ;  /* 0x0000000a06067981 */ /* 0x000f68000c1e1900 */
[----:B------:R-:W5:Y:S01]  /*06e0*/  LDG.E R17, desc[UR10][R8.64+0xc] ;  /* 0x00000c0a08117981 */ /* 0x000f62000c1e1900 */
[----:B------:R-:W-:Y:S01]  /*06f0*/  IADD3 R4, PT, PT, R4, 0x4, RZ ;  /* 0x0000000404047810 */ /* 0x000fe20007ffe0ff */
[----:B---3--:R-:W-:-:S04]  /*0700*/  IMAD R2, R2, R12, R15 ;  /* 0x0000000c02027224 */ /* 0x008fc800078e020f */
[----:B--2---:R-:W-:-:S04]  /*0710*/  IMAD R2, R5, R10, R2 ;  /* 0x0000000a05027224 */ /* 0x004fc800078e0202 */
[----:B----4-:R-:W-:-:S04]  /*0720*/  IMAD R2, R21, R18, R2 ;  /* 0x0000001215027224 */ /* 0x010fc800078e0202 */
[----:B-----5:R-:W-:-:S07]  /*0730*/  IMAD R15, R17, R6, R2 ;  /* 0x00000006110f7224 */ /* 0x020fce00078e0202 */
.L_x_4:
[----:B------:R-:W-:Y:S05]  /*0740*/  BRA.U !UP1, `(.L_x_1) ;  /* 0x0000000109887547 */ /* 0x000fea000b800000 */
[----:B------:R-:W-:Y:S02]  /*0750*/  UISETP.NE.AND UP0, UPT, UR5, 0x1, UPT ;  /* 0x000000010500788c */ /* 0x000fe4000bf05270 */
[----:B------:R-:W-:-:S04]  /*0760*/  ULOP3.LUT UR4, UR6, 0x1, URZ, 0xc0, !UPT ;  /* 0x0000000106047892 */ /* 0x000fc8000f8ec0ff */
[----:B------:R-:W-:-:S03]  /*0770*/  UISETP.NE.U32.AND UP1, UPT, UR4, 0x1, UPT ;  /* 0x000000010400788c */ /* 0x000fc6000bf25070 */
[----:B------:R-:W-:Y:S08]  /*0780*/  BRA.U !UP0, `(.L_x_5) ;  /* 0x0000000108507547 */ /* 0x000ff0000b800000 */
[----:B------:R-:W0:Y:S01]  /*0790*/  LDC.64 R10, c[0x0][0x388] ;  /* 0x0000e200ff0a7b82 */ /* 0x000e220000000a00 */
[C---:B------:R-:W-:Y:S01]  /*07a0*/  IADD3 R5, PT, PT, R4.reuse, UR7, RZ ;  /* 0x0000000704057c10 */ /* 0x040fe2000fffe0ff */
[C---:B-1--4-:R-:W-:Y:S01]  /*07b0*/  IMAD R12, R4.reuse, R3, R0 ;  /* 0x00000003040c7224 */ /* 0x052fe200078e0200 */
[----:B------:R-:W-:-:S04]  /*07c0*/  IADD3 R2, P0, PT, R4, UR7, RZ ;  /* 0x0000000704027c10 */ /* 0x000fc8000ff1e0ff */
[----:B------:R-:W-:Y:S01]  /*07d0*/  IADD3 R17, PT, PT, R12, R3, RZ ;  /* 0x000000030c117210 */ /* 0x000fe20007ffe0ff */
[----:B------:R-:W1:Y:S08]  /*07e0*/  LDC.64 R6, c[0x0][0x390] ;  /* 0x0000e400ff067b82 */ /* 0x000e700000000a00 */
[----:B------:R-:W2:Y:S01]  /*07f0*/  LDC.64 R8, c[0x0][0x388] ;  /* 0x0000e200ff087b82 */ /* 0x000ea20000000a00 */
[----:B0-----:R-:W-:Y:S01]  /*0800*/  IMAD.WIDE.U32 R10, R5, 0x4, R10 ;  /* 0x00000004050a7825 */ /* 0x001fe200078e000a */
[----:B------:R-:W-:-:S05]  /*0810*/  IADD3.X R5, PT, PT, RZ, RZ, RZ, P0, !PT ;  /* 0x000000ffff057210 */ /* 0x000fca00007fe4ff */
[----:B------:R-:W3:Y:S01]  /*0820*/  LDG.E R10, desc[UR10][R10.64] ;  /* 0x0000000a0a0a7981 */ /* 0x000ee2000c1e1900 */
[----:B-1----:R-:W-:-:S04]  /*0830*/  IMAD.WIDE.U32 R12, R12, 0x4, R6 ;  /* 0x000000040c0c7825 */ /* 0x002fc800078e0006 */
[----:B------:R-:W-:Y:S02]  /*0840*/  IMAD.WIDE.U32 R6, R17, 0x4, R6 ;  /* 0x0000000411067825 */ /* 0x000fe400078e0006 */
[----:B------:R-:W3:Y:S01]  /*0850*/  LDG.E R12, desc[UR10][R12.64] ;  /* 0x0000000a0c0c7981 */ /* 0x000ee2000c1e1900 */
[----:B--2---:R-:W-:-:S03]  /*0860*/  LEA R8, P0, R2, R8, 0x2 ;  /* 0x0000000802087211 */ /* 0x004fc600078010ff */
[----:B------:R-:W2:Y:S01]  /*0870*/  LDG.E R6, desc[UR10][R6.64] ;  /* 0x0000000a06067981 */ /* 0x000ea2000c1e1900 */
[----:B------:R-:W-:-:S05]  /*0880*/  LEA.HI.X R9, R2, R9, R5, 0x2, P0 ;  /* 0x0000000902097211 */ /* 0x000fca00000f1405 */
[----:B------:R-:W2:Y:S01]  /*0890*/  LDG.E R8, desc[UR10][R8.64+0x4] ;  /* 0x0000040a08087981 */ /* 0x000ea2000c1e1900 */
[----:B------:R-:W-:Y:S01]  /*08a0*/  IADD3 R4, PT, PT, R4, 0x2, RZ ;  /* 0x0000000204047810 */ /* 0x000fe20007ffe0ff */
[----:B---3--:R-:W-:-:S04]  /*08b0*/  IMAD R15, R10, R12, R15 ;  /* 0x0000000c0a0f7224 */ /* 0x008fc800078e020f */
[----:B--2---:R-:W-:-:S07]  /*08c0*/  IMAD R15, R8, R6, R15 ;  /* 0x00000006080f7224 */ /* 0x004fce00078e020f */
.L_x_5:
[----:B------:R-:W-:Y:S05]  /*08d0*/  BRA.U UP1, `(.L_x_1) ;  /* 0x0000000101247547 */ /* 0x000fea000b800000 */
[----:B------:R-:W0:Y:S01]  /*08e0*/  LDC.64 R6, c[0x0][0x388] ;  /* 0x0000e200ff067b82 */ /* 0x000e220000000a00 */
[----:B------:R-:W-:Y:S01]  /*08f0*/  IADD3 R5, PT, PT, R4, UR7, RZ ;  /* 0x0000000704057c10 */ /* 0x000fe2000fffe0ff */
[----:B-1--4-:R-:W-:-:S06]  /*0900*/  IMAD R11, R3, R4, R0 ;  /* 0x00000004030b7224 */ /* 0x012fcc00078e0200 */
[----:B------:R-:W1:Y:S01]  /*0910*/  LDC.64 R8, c[0x0][0x390] ;  /* 0x0000e400ff087b82 */ /* 0x000e620000000a00 */
[----:B0-----:R-:W-:-:S06]  /*0920*/  IMAD.WIDE.U32 R4, R5, 0x4, R6 ;  /* 0x0000000405047825 */ /* 0x001fcc00078e0006 */
[----:B------:R-:W2:Y:S01]  /*0930*/  LDG.E R4, desc[UR10][R4.64] ;  /* 0x0000000a04047981 */ /* 0x000ea2000c1e1900 */
[----:B-1----:R-:W-:-:S06]  /*0940*/  IMAD.WIDE.U32 R6, R11, 0x4, R8 ;  /* 0x000000040b067825 */ /* 0x002fcc00078e0008 */
[----:B------:R-:W2:Y:S02]  /*0950*/  LDG.E R6, desc[UR10][R6.64] ;  /* 0x0000000a06067981 */ /* 0x000ea4000c1e1900 */
[----:B--2---:R-:W-:-:S07]  /*0960*/  IMAD R15, R4, R6, R15 ;  /* 0x00000006040f7224 */ /* 0x004fce00078e020f */
.L_x_1:
[----:B------:R-:W0:Y:S01]  /*0970*/  LDC.64 R4, c[0x0][0x380] ;  /* 0x0000e000ff047b82 */ /* 0x000e220000000a00 */
[----:B-12-4-:R-:W-:-:S04]  /*0980*/  IMAD R3, R3, UR12, R0 ;  /* 0x0000000c03037c24 */ /* 0x016fc8000f8e0200 */
[----:B0-----:R-:W-:-:S05]  /*0990*/  IMAD.WIDE.U32 R2, R3, 0x4, R4 ;  /* 0x0000000403027825 */ /* 0x001fca00078e0004 */
[----:B------:R-:W-:Y:S01]  /*09a0*/  STG.E desc[UR10][R2.64], R15 ;  /* 0x0000000f02007986 */ /* 0x000fe2000c10190a */
[----:B------:R-:W-:Y:S05]  /*09b0*/  EXIT ;  /* 0x000000000000794d */ /* 0x000fea0003800000 */
.L_x_6:
        /* <DEDUP_REMOVED lines=12> */
.L_x_11:


//--------------------- .text._Z9AddMatrixPiS_S_  --------------------------
	.section	.text._Z9AddMatrixPiS_S_,"ax",@progbits
	.align	128
        .global         _Z9AddMatrixPiS_S_
        .type           _Z9AddMatrixPiS_S_,@function
        .size           _Z9AddMatrixPiS_S_,(.L_x_12 - _Z9AddMatrixPiS_S_)
        .other          _Z9AddMatrixPiS_S_,@"STO_CUDA_ENTRY STV_DEFAULT"
_Z9AddMatrixPiS_S_:
.text._Z9AddMatrixPiS_S_:
[----:B------:R-:W-:Y:S01]  /*0000*/  LDC R1, c[0x0][0x37c] ;  /* 0x0000df00ff017b82 */ /* 0x000fe20000000800 */
[----:B------:R-:W0:Y:S07]  /*0010*/  S2R R9, SR_TID.X ;  /* 0x0000000000097919 */ /* 0x000e2e0000002100 */
[----:B------:R-:W0:Y:S01]  /*0020*/  S2UR UR6, SR_CTAID.X ;  /* 0x00000000000679c3 */ /* 0x000e220000002500 */
[----:B------:R-:W1:Y:S07]  /*0030*/  LDCU.64 UR4, c[0x0][0x358] ;  /* 0x00006b00ff0477ac */ /* 0x000e6e0008000a00 */
[----:B------:R-:W0:Y:S08]  /*0040*/  LDC R0, c[0x0][0x360] ;  /* 0x0000d800ff007b82 */ /* 0x000e300000000800 */
[----:B------:R-:W2:Y:S08]  /*0050*/  LDC.64 R2, c[0x0][0x388] ;  /* 0x0000e200ff027b82 */ /* 0x000eb00000000a00 */
[----:B------:R-:W3:Y:S01]  /*0060*/  LDC.64 R4, c[0x0][0x390] ;  /* 0x0000e400ff047b82 */ /* 0x000ee20000000a00 */
[----:B0-----:R-:W-:-:S07]  /*0070*/  IMAD R9, R0, UR6, R9 ;  /* 0x0000000600097c24 */ /* 0x001fce000f8e0209 */
[----:B------:R-:W0:Y:S01]  /*0080*/  LDC.64 R6, c[0x0][0x380] ;  /* 0x0000e000ff067b82 */ /* 0x000e220000000a00 */
[----:B--2---:R-:W-:-:S06]  /*0090*/  IMAD.WIDE.U32 R2, R9, 0x4, R2 ;  /* 0x0000000409027825 */ /* 0x004fcc00078e0002 */
[----:B-1----:R-:W2:Y:S01]  /*00a0*/  LDG.E R2, desc[UR4][R2.64] ;  /* 0x0000000402027981 */ /* 0x002ea2000c1e1900 */
[----:B---3--:R-:W-:-:S06]  /*00b0*/  IMAD.WIDE.U32 R4, R9, 0x4, R4 ;  /* 0x0000000409047825 */ /* 0x008fcc00078e0004 */
[----:B------:R-:W2:Y:S01]  /*00c0*/  LDG.E R5, desc[UR4][R4.64] ;  /* 0x0000000404057981 */ /* 0x000ea2000c1e1900 */
[----:B0-----:R-:W-:Y:S01]  /*00d0*/  IMAD.WIDE.U32 R6, R9, 0x4, R6 ;  /* 0x0000000409067825 */ /* 0x001fe200078e0006 */
[----:B--2---:R-:W-:-:S05]  /*00e0*/  IADD3 R9, PT, PT, R2, R5, RZ ;  /* 0x0000000502097210 */ /* 0x004fca0007ffe0ff */
[----:B------:R-:W-:Y:S01]  /*00f0*/  STG.E desc[UR4][R6.64], R9 ;  /* 0x0000000906007986 */ /* 0x000fe2000c101904 */
[----:B------:R-:W-:Y:S05]  /*0100*/  EXIT ;  /* 0x000000000000794d */ /* 0x000fea0003800000 */
.L_x_7:
        /* <DEDUP_REMOVED lines=15> */
.L_x_12:


//--------------------- .text._Z9AddVectorPiS_S_  --------------------------
	.section	.text._Z9AddVectorPiS_S_,"ax",@progbits
	.align	128
        .global         _Z9AddVectorPiS_S_
        .type           _Z9AddVectorPiS_S_,@function
        .size           _Z9AddVectorPiS_S_,(.L_x_13 - _Z9AddVectorPiS_S_)
        .other          _Z9AddVectorPiS_S_,@"STO_CUDA_ENTRY STV_DEFAULT"
_Z9AddVectorPiS_S_:
.text._Z9AddVectorPiS_S_:
[----:B------:R-:W-:Y:S01]  /*0000*/  LDC R1, c[0x0][0x37c] ;  /* 0x0000df00ff017b82 */ /* 0x000fe20000000800 */
[----:B------:R-:W0:Y:S07]  /*0010*/  S2R R9, SR_TID.X ;  /* 0x0000000000097919 */ /* 0x000e2e0000002100 */
[----:B------:R-:W0:Y:S01]  /*0020*/  LDC.64 R2, c[0x0][0x388] ;  /* 0x0000e200ff027b82 */ /* 0x000e220000000a00 */
[----:B------:R-:W1:Y:S07]  /*0030*/  LDCU.64 UR4, c[0x0][0x358] ;  /* 0x00006b00ff0477ac */ /* 0x000e6e0008000a00 */
[----:B------:R-:W2:Y:S08]  /*0040*/  LDC.64 R4, c[0x0][0x390] ;  /* 0x0000e400ff047b82 */ /* 0x000eb00000000a00 */
[----:B------:R-:W3:Y:S01]  /*0050*/  LDC.64 R6, c[0x0][0x380] ;  /* 0x0000e000ff067b82 */ /* 0x000ee20000000a00 */
[----:B0-----:R-:W-:-:S04]  /*0060*/  IMAD.WIDE.U32 R2, R9, 0x4, R2 ;  /* 0x0000000409027825 */ /* 0x001fc800078e0002 */
[C---:B--2---:R-:W-:Y:S02]  /*0070*/  IMAD.WIDE.U32 R4, R9.reuse, 0x4, R4 ;  /* 0x0000000409047825 */ /* 0x044fe400078e0004 */
[----:B-1----:R-:W2:Y:S04]  /*0080*/  LDG.E R2, desc[UR4][R2.64] ;  /* 0x0000000402027981 */ /* 0x002ea8000c1e1900 */
[----:B------:R-:W2:Y:S01]  /*0090*/  LDG.E R5, desc[UR4][R4.64] ;  /* 0x0000000404057981 */ /* 0x000ea2000c1e1900 */
[----:B---3--:R-:W-:Y:S01]  /*00a0*/  IMAD.WIDE.U32 R6, R9, 0x4, R6 ;  /* 0x0000000409067825 */ /* 0x008fe200078e0006 */
[----:B--2---:R-:W-:-:S05]  /*00b0*/  IADD3 R9, PT, PT, R2, R5, RZ ;  /* 0x0000000502097210 */ /* 0x004fca0007ffe0ff */
[----:B------:R-:W-:Y:S01]  /*00c0*/  STG.E desc[UR4][R6.64], R9 ;  /* 0x0000000906007986 */ /* 0x000fe2000c101904 */
[----:B------:R-:W-:Y:S05]  /*00d0*/  EXIT ;  /* 0x000000000000794d */ /* 0x000fea0003800000 */
.L_x_8:
        /* <DEDUP_REMOVED lines=10> */
.L_x_13:


//--------------------- .text._Z7AddIntsPiS_S_    --------------------------
	.section	.text._Z7AddIntsPiS_S_,"ax",@progbits
	.align	128
        .global         _Z7AddIntsPiS_S_
        .type           _Z7AddIntsPiS_S_,@function
        .size           _Z7AddIntsPiS_S_,(.L_x_14 - _Z7AddIntsPiS_S_)
        .other          _Z7AddIntsPiS_S_,@"STO_CUDA_ENTRY STV_DEFAULT"
_Z7AddIntsPiS_S_:
.text._Z7AddIntsPiS_S_:
[----:B------:R-:W-:Y:S08]  /*0000*/  LDC R1, c[0x0][0x37c] ;  /* 0x0000df00ff017b82 */ /* 0x000ff00000000800 */
[----:B------:R-:W0:Y:S01]  /*0010*/  LDC.64 R2, c[0x0][0x388] ;  /* 0x0000e200ff027b82 */ /* 0x000e220000000a00 */
[----:B------:R-:W0:Y:S07]  /*0020*/  LDCU.64 UR4, c[0x0][0x358] ;  /* 0x00006b00ff0477ac */ /* 0x000e2e0008000a00 */
[----:B------:R-:W1:Y:S01]  /*0030*/  LDC.64 R4, c[0x0][0x390] ;  /* 0x0000e400ff047b82 */ /* 0x000e620000000a00 */
[----:B0-----:R-:W2:Y:S04]  /*0040*/  LDG.E R2, desc[UR4][R2.64] ;  /* 0x0000000402027981 */ /* 0x001ea8000c1e1900 */
[----:B-1----:R-:W2:Y:S03]  /*0050*/  LDG.E R5, desc[UR4][R4.64] ;  /* 0x0000000404057981 */ /* 0x002ea6000c1e1900 */
[----:B------:R-:W0:Y:S01]  /*0060*/  LDC.64 R6, c[0x0][0x380] ;  /* 0x0000e000ff067b82 */ /* 0x000e220000000a00 */
[----:B--2---:R-:W-:-:S05]  /*0070*/  IADD3 R9, PT, PT, R2, R5, RZ ;  /* 0x0000000502097210 */ /* 0x004fca0007ffe0ff */
[----:B0-----:R-:W-:Y:S01]  /*0080*/  STG.E desc[UR4][R6.64], R9 ;  /* 0x0000000906007986 */ /* 0x001fe2000c101904 */
[----:B------:R-:W-:Y:S05]  /*0090*/  EXIT ;  /* 0x000000000000794d */ /* 0x000fea0003800000 */
.L_x_9:
        /* <DEDUP_REMOVED lines=14> */
.L_x_14:


//--------------------- .nv.shared.reserved.0     --------------------------
	.section	.nv.shared.reserved.0,"aw",@nobits
	.weak		__nv_reservedSMEM_offset_0_alias
	.size		__nv_reservedSMEM_offset_0_alias, 0, 64
	.other		__nv_reservedSMEM_offset_0_alias,@"STO_CUDA_RESERVED_SHARED STV_DEFAULT"
__nv_reservedSMEM_offset_0_alias:
	.zero		0
	.zero		64


//--------------------- .nv.constant0._Z10MoveMatrixPiS_ --------------------------
	.section	.nv.constant0._Z10MoveMatrixPiS_,"a",@progbits
	.sectionflags	@""
	.align	4
.nv.constant0._Z10MoveMatrixPiS_:
	.zero		912


//--------------------- .nv.constant0._Z9MulMatrixPiS_S_i --------------------------
	.section	.nv.constant0._Z9MulMatrixPiS_S_i,"a",@progbits
	.sectionflags	@""
	.align	4
.nv.constant0._Z9MulMatrixPiS_S_i:
	.zero		924


//--------------------- .nv.constant0._Z9AddMatrixPiS_S_ --------------------------
	.section	.nv.constant0._Z9AddMatrixPiS_S_,"a",@progbits
	.sectionflags	@""
	.align	4
.nv.constant0._Z9AddMatrixPiS_S_:
	.zero		920


//--------------------- .nv.constant0._Z9AddVectorPiS_S_ --------------------------
	.section	.nv.constant0._Z9AddVectorPiS_S_,"a",@progbits
	.sectionflags	@""
	.align	4
.nv.constant0._Z9AddVectorPiS_S_:
	.zero		920


//--------------------- .nv.constant0._Z7AddIntsPiS_S_ --------------------------
	.section	.nv.constant0._Z7AddIntsPiS_S_,"a",@progbits
	.sectionflags	@""
	.align	4
.nv.constant0._Z7AddIntsPiS_S_:
	.zero		920


//--------------------- SYMBOLS --------------------------

	.type		.nv.reservedSmem.offset0,@object
	.size		.nv.reservedSmem.offset0,0x4
